//
// Generated by NVIDIA NVVM Compiler
//
// Compiler Build ID: CL-36424714
// Cuda compilation tools, release 13.0, V13.0.88
// Based on NVVM 20.0.0
//

.version 9.0
.target sm_100
.address_size 64

	// .globl	_Z3fftPfS_
// _ZZ3fftPfS_E2SA has been demoted
// _ZZ3fftPfS_E2SB has been demoted
// _ZZ3fftPfS_E4SROT has been demoted

.visible .entry _Z3fftPfS_(
	.param .u64 .ptr .align 1 _Z3fftPfS__param_0,
	.param .u64 .ptr .align 1 _Z3fftPfS__param_1
)
{
	.reg .pred 	%p<2>;
	.reg .b32 	%r<88>;
	.reg .b32 	%f<126>;
	.reg .b64 	%rd<10>;
	// demoted variable
	.shared .align 4 .b8 _ZZ3fftPfS_E2SA[8192];
	// demoted variable
	.shared .align 4 .b8 _ZZ3fftPfS_E2SB[8192];
	// demoted variable
	.shared .align 4 .b8 _ZZ3fftPfS_E4SROT[4096];
	ld.param.u64 	%rd1, [_Z3fftPfS__param_0];
	ld.param.u64 	%rd2, [_Z3fftPfS__param_1];
	cvta.to.global.u64 	%rd3, %rd1;
	cvta.to.global.u64 	%rd4, %rd2;
	mov.u32 	%r1, %tid.x;
	mul.wide.u32 	%rd5, %r1, 4;
	add.s64 	%rd6, %rd4, %rd5;
	ld.global.f32 	%f1, [%rd6];
	shl.b32 	%r2, %r1, 2;
	mov.u32 	%r3, _ZZ3fftPfS_E4SROT;
	add.s32 	%r4, %r3, %r2;
	st.shared.f32 	[%r4], %f1;
	add.s64 	%rd7, %rd3, %rd5;
	ld.global.f32 	%f2, [%rd7];
	mov.u32 	%r5, _ZZ3fftPfS_E2SA;
	add.s32 	%r6, %r5, %r2;
	st.shared.f32 	[%r6], %f2;
	mov.u32 	%r7, %ntid.x;
	mul.wide.s32 	%rd8, %r7, 4;
	add.s64 	%rd9, %rd7, %rd8;
	ld.global.f32 	%f3, [%rd9];
	shl.b32 	%r8, %r7, 2;
	add.s32 	%r9, %r6, %r8;
	st.shared.f32 	[%r9], %f3;
	bar.sync 	0;
	and.b32  	%r10, %r1, 1;
	and.b32  	%r11, %r1, 1022;
	or.b32  	%r12, %r11, %r10;
	add.s32 	%r13, %r12, %r11;
	shl.b32 	%r14, %r13, 2;
	add.s32 	%r15, %r5, %r14;
	xor.b32  	%r16, %r10, 1;
	shl.b32 	%r17, %r1, 3;
	and.b32  	%r18, %r17, 8176;
	mov.u32 	%r19, _ZZ3fftPfS_E2SB;
	add.s32 	%r20, %r19, %r18;
	and.b32  	%r21, %r2, 4;
	add.s32 	%r22, %r20, %r21;
	shl.b32 	%r23, %r12, 2;
	add.s32 	%r24, %r5, %r23;
	setp.eq.b32 	%p1, %r10, 1;
	ld.shared.f32 	%f4, [%r24];
	ld.shared.f32 	%f5, [%r24+4096];
	add.f32 	%f6, %f4, %f5;
	st.shared.f32 	[%r22], %f6;
	sub.f32 	%f7, %f4, %f5;
	st.shared.f32 	[%r22+8], %f7;
	st.shared.f32 	[%r15], %f6;
	ld.shared.f32 	%f8, [%r20+8];
	neg.f32 	%f9, %f8;
	selp.f32 	%f10, %f9, %f8, %p1;
	add.s32 	%r25, %r3, %r23;
	ld.shared.f32 	%f11, [%r25];
	ld.shared.f32 	%f12, [%r20+12];
	or.b32  	%r26, %r11, %r16;
	shl.b32 	%r27, %r26, 2;
	add.s32 	%r28, %r3, %r27;
	ld.shared.f32 	%f13, [%r28];
	mul.f32 	%f14, %f12, %f13;
	fma.rn.f32 	%f15, %f10, %f11, %f14;
	st.shared.f32 	[%r15+8], %f15;
	bar.sync 	0;
	ld.shared.f32 	%f16, [%r24];
	ld.shared.f32 	%f17, [%r24+4096];
	add.f32 	%f18, %f16, %f17;
	st.shared.f32 	[%r22], %f18;
	sub.f32 	%f19, %f16, %f17;
	st.shared.f32 	[%r22+8], %f19;
	st.shared.f32 	[%r15], %f18;
	ld.shared.f32 	%f20, [%r20+8];
	neg.f32 	%f21, %f20;
	selp.f32 	%f22, %f21, %f20, %p1;
	and.b32  	%r29, %r1, 1020;
	or.b32  	%r30, %r29, %r10;
	shl.b32 	%r31, %r30, 2;
	add.s32 	%r32, %r3, %r31;
	ld.shared.f32 	%f23, [%r32];
	ld.shared.f32 	%f24, [%r20+12];
	or.b32  	%r33, %r29, %r16;
	shl.b32 	%r34, %r33, 2;
	add.s32 	%r35, %r3, %r34;
	ld.shared.f32 	%f25, [%r35];
	mul.f32 	%f26, %f24, %f25;
	fma.rn.f32 	%f27, %f22, %f23, %f26;
	st.shared.f32 	[%r15+8], %f27;
	bar.sync 	0;
	ld.shared.f32 	%f28, [%r24];
	ld.shared.f32 	%f29, [%r24+4096];
	add.f32 	%f30, %f28, %f29;
	st.shared.f32 	[%r22], %f30;
	sub.f32 	%f31, %f28, %f29;
	st.shared.f32 	[%r22+8], %f31;
	st.shared.f32 	[%r15], %f30;
	ld.shared.f32 	%f32, [%r20+8];
	neg.f32 	%f33, %f32;
	selp.f32 	%f34, %f33, %f32, %p1;
	and.b32  	%r36, %r1, 1016;
	or.b32  	%r37, %r36, %r10;
	shl.b32 	%r38, %r37, 2;
	add.s32 	%r39, %r3, %r38;
	ld.shared.f32 	%f35, [%r39];
	ld.shared.f32 	%f36, [%r20+12];
	or.b32  	%r40, %r36, %r16;
	shl.b32 	%r41, %r40, 2;
	add.s32 	%r42, %r3, %r41;
	ld.shared.f32 	%f37, [%r42];
	mul.f32 	%f38, %f36, %f37;
	fma.rn.f32 	%f39, %f34, %f35, %f38;
	st.shared.f32 	[%r15+8], %f39;
	bar.sync 	0;
	ld.shared.f32 	%f40, [%r24];
	ld.shared.f32 	%f41, [%r24+4096];
	add.f32 	%f42, %f40, %f41;
	st.shared.f32 	[%r22], %f42;
	sub.f32 	%f43, %f40, %f41;
	st.shared.f32 	[%r22+8], %f43;
	st.shared.f32 	[%r15], %f42;
	ld.shared.f32 	%f44, [%r20+8];
	neg.f32 	%f45, %f44;
	selp.f32 	%f46, %f45, %f44, %p1;
	and.b32  	%r43, %r1, 1008;
	or.b32  	%r44, %r43, %r10;
	shl.b32 	%r45, %r44, 2;
	add.s32 	%r46, %r3, %r45;
	ld.shared.f32 	%f47, [%r46];
	ld.shared.f32 	%f48, [%r20+12];
	or.b32  	%r47, %r43, %r16;
	shl.b32 	%r48, %r47, 2;
	add.s32 	%r49, %r3, %r48;
	ld.shared.f32 	%f49, [%r49];
	mul.f32 	%f50, %f48, %f49;
	fma.rn.f32 	%f51, %f46, %f47, %f50;
	st.shared.f32 	[%r15+8], %f51;
	bar.sync 	0;
	ld.shared.f32 	%f52, [%r24];
	ld.shared.f32 	%f53, [%r24+4096];
	add.f32 	%f54, %f52, %f53;
	st.shared.f32 	[%r22], %f54;
	sub.f32 	%f55, %f52, %f53;
	st.shared.f32 	[%r22+8], %f55;
	st.shared.f32 	[%r15], %f54;
	ld.shared.f32 	%f56, [%r20+8];
	neg.f32 	%f57, %f56;
	selp.f32 	%f58, %f57, %f56, %p1;
	and.b32  	%r50, %r1, 992;
	or.b32  	%r51, %r50, %r10;
	shl.b32 	%r52, %r51, 2;
	add.s32 	%r53, %r3, %r52;
	ld.shared.f32 	%f59, [%r53];
	ld.shared.f32 	%f60, [%r20+12];
	or.b32  	%r54, %r50, %r16;
	shl.b32 	%r55, %r54, 2;
	add.s32 	%r56, %r3, %r55;
	ld.shared.f32 	%f61, [%r56];
	mul.f32 	%f62, %f60, %f61;
	fma.rn.f32 	%f63, %f58, %f59, %f62;
	st.shared.f32 	[%r15+8], %f63;
	bar.sync 	0;
	ld.shared.f32 	%f64, [%r24];
	ld.shared.f32 	%f65, [%r24+4096];
	add.f32 	%f66, %f64, %f65;
	st.shared.f32 	[%r22], %f66;
	sub.f32 	%f67, %f64, %f65;
	st.shared.f32 	[%r22+8], %f67;
	st.shared.f32 	[%r15], %f66;
	ld.shared.f32 	%f68, [%r20+8];
	neg.f32 	%f69, %f68;
	selp.f32 	%f70, %f69, %f68, %p1;
	and.b32  	%r57, %r1, 960;
	or.b32  	%r58, %r57, %r10;
	shl.b32 	%r59, %r58, 2;
	add.s32 	%r60, %r3, %r59;
	ld.shared.f32 	%f71, [%r60];
	ld.shared.f32 	%f72, [%r20+12];
	or.b32  	%r61, %r57, %r16;
	shl.b32 	%r62, %r61, 2;
	add.s32 	%r63, %r3, %r62;
	ld.shared.f32 	%f73, [%r63];
	mul.f32 	%f74, %f72, %f73;
	fma.rn.f32 	%f75, %f70, %f71, %f74;
	st.shared.f32 	[%r15+8], %f75;
	bar.sync 	0;
	ld.shared.f32 	%f76, [%r24];
	ld.shared.f32 	%f77, [%r24+4096];
	add.f32 	%f78, %f76, %f77;
	st.shared.f32 	[%r22], %f78;
	sub.f32 	%f79, %f76, %f77;
	st.shared.f32 	[%r22+8], %f79;
	st.shared.f32 	[%r15], %f78;
	ld.shared.f32 	%f80, [%r20+8];
	neg.f32 	%f81, %f80;
	selp.f32 	%f82, %f81, %f80, %p1;
	and.b32  	%r64, %r1, 896;
	or.b32  	%r65, %r64, %r10;
	shl.b32 	%r66, %r65, 2;
	add.s32 	%r67, %r3, %r66;
	ld.shared.f32 	%f83, [%r67];
	ld.shared.f32 	%f84, [%r20+12];
	or.b32  	%r68, %r64, %r16;
	shl.b32 	%r69, %r68, 2;
	add.s32 	%r70, %r3, %r69;
	ld.shared.f32 	%f85, [%r70];
	mul.f32 	%f86, %f84, %f85;
	fma.rn.f32 	%f87, %f82, %f83, %f86;
	st.shared.f32 	[%r15+8], %f87;
	bar.sync 	0;
	ld.shared.f32 	%f88, [%r24];
	ld.shared.f32 	%f89, [%r24+4096];
	add.f32 	%f90, %f88, %f89;
	st.shared.f32 	[%r22], %f90;
	sub.f32 	%f91, %f88, %f89;
	st.shared.f32 	[%r22+8], %f91;
	st.shared.f32 	[%r15], %f90;
	ld.shared.f32 	%f92, [%r20+8];
	neg.f32 	%f93, %f92;
	selp.f32 	%f94, %f93, %f92, %p1;
	and.b32  	%r71, %r1, 768;
	or.b32  	%r72, %r71, %r10;
	shl.b32 	%r73, %r72, 2;
	add.s32 	%r74, %r3, %r73;
	ld.shared.f32 	%f95, [%r74];
	ld.shared.f32 	%f96, [%r20+12];
	or.b32  	%r75, %r71, %r16;
	shl.b32 	%r76, %r75, 2;
	add.s32 	%r77, %r3, %r76;
	ld.shared.f32 	%f97, [%r77];
	mul.f32 	%f98, %f96, %f97;
	fma.rn.f32 	%f99, %f94, %f95, %f98;
	st.shared.f32 	[%r15+8], %f99;
	bar.sync 	0;
	ld.shared.f32 	%f100, [%r24];
	ld.shared.f32 	%f101, [%r24+4096];
	add.f32 	%f102, %f100, %f101;
	st.shared.f32 	[%r22], %f102;
	sub.f32 	%f103, %f100, %f101;
	st.shared.f32 	[%r22+8], %f103;
	st.shared.f32 	[%r15], %f102;
	ld.shared.f32 	%f104, [%r20+8];
	neg.f32 	%f105, %f104;
	selp.f32 	%f106, %f105, %f104, %p1;
	and.b32  	%r78, %r1, 512;
	or.b32  	%r79, %r78, %r10;
	shl.b32 	%r80, %r79, 2;
	add.s32 	%r81, %r3, %r80;
	ld.shared.f32 	%f107, [%r81];
	ld.shared.f32 	%f108, [%r20+12];
	or.b32  	%r82, %r78, %r16;
	shl.b32 	%r83, %r82, 2;
	add.s32 	%r84, %r3, %r83;
	ld.shared.f32 	%f109, [%r84];
	mul.f32 	%f110, %f108, %f109;
	fma.rn.f32 	%f111, %f106, %f107, %f110;
	st.shared.f32 	[%r15+8], %f111;
	bar.sync 	0;
	ld.shared.f32 	%f112, [%r24];
	ld.shared.f32 	%f113, [%r24+4096];
	add.f32 	%f114, %f112, %f113;
	st.shared.f32 	[%r22], %f114;
	sub.f32 	%f115, %f112, %f113;
	st.shared.f32 	[%r22+8], %f115;
	st.shared.f32 	[%r15], %f114;
	ld.shared.f32 	%f116, [%r20+8];
	neg.f32 	%f117, %f116;
	selp.f32 	%f118, %f117, %f116, %p1;
	add.s32 	%r85, %r3, %r21;
	ld.shared.f32 	%f119, [%r85];
	ld.shared.f32 	%f120, [%r20+12];
	xor.b32  	%r86, %r21, 4;
	add.s32 	%r87, %r3, %r86;
	ld.shared.f32 	%f121, [%r87];
	mul.f32 	%f122, %f120, %f121;
	fma.rn.f32 	%f123, %f118, %f119, %f122;
	st.shared.f32 	[%r15+8], %f123;
	bar.sync 	0;
	ld.shared.f32 	%f124, [%r6];
	st.global.f32 	[%rd7], %f124;
	ld.shared.f32 	%f125, [%r9];
	st.global.f32 	[%rd9], %f125;
	ret;

}


// ===== COMPILED SASS (sm_100) =====

	.target	sm_100

	.elftype	@"ET_EXEC"


//--------------------- .note.nv.tkinfo           --------------------------
	.section	.note.nv.tkinfo,"",@"SHT_NOTE"
	.sectionflags	@"SHF_NOTE_NV_TKINFO"
	.tkinfo
        /*0018*/ 	.word	0x00000002
        /*0030*/ 	.string	""
        /*0030*/ 	.string	"ptxas"
        /*0030*/ 	.string	"Cuda compilation tools, release 13.0, V13.0.88"
        /*0030*/ 	.string	"Build cuda_13.0.r13.0/compiler.36424714_0"
        /*0030*/ 	.string	"-arch sm_100 -m 64 "



//--------------------- .note.nv.cuinfo           --------------------------
	.section	.note.nv.cuinfo,"",@"SHT_NOTE"
	.sectionflags	@"SHF_NOTE_NV_CUINFO"
        /*0018*/ 	.short	0x0002
        /*001a*/ 	.short	0x0064
        /*001c*/ 	.short	0x0082
	.zero		2


//--------------------- .nv.info                  --------------------------
	.section	.nv.info,"",@"SHT_CUDA_INFO"
	.align	4


	//----- nvinfo : EIATTR_REGCOUNT
	.align		4
        /*0000*/ 	.byte	0x04, 0x2f
        /*0002*/ 	.short	(.L_1 - .L_0)
	.align		4
.L_0:
        /*0004*/ 	.word	index@(_Z3fftPfS_)
        /*0008*/ 	.word	0x00000017


	//----- nvinfo : EIATTR_FRAME_SIZE
	.align		4
.L_1:
        /*000c*/ 	.byte	0x04, 0x11
        /*000e*/ 	.short	(.L_3 - .L_2)
	.align		4
.L_2:
        /*0010*/ 	.word	index@(_Z3fftPfS_)
        /*0014*/ 	.word	0x00000000


	//----- nvinfo : EIATTR_MIN_STACK_SIZE
	.align		4
.L_3:
        /*0018*/ 	.byte	0x04, 0x12
        /*001a*/ 	.short	(.L_5 - .L_4)
	.align		4
.L_4:
        /*001c*/ 	.word	index@(_Z3fftPfS_)
        /*0020*/ 	.word	0x00000000
.L_5:


//--------------------- .nv.compat                --------------------------
	.section	.nv.compat,"",@"SHT_CUDA_COMPAT_INFO"
	.align	4
        /*0000*/ 	.byte	0x02, 0x09, 0x00, 0x00, 0x02, 0x02, 0x01, 0x00, 0x02, 0x05, 0x05, 0x00, 0x03, 0x07, 0x01, 0x01
        /*0010*/ 	.byte	0x02, 0x03, 0x00, 0x00, 0x02, 0x06, 0x01, 0x00, 0x04, 0x0b, 0x08, 0x00, 0x09, 0x00, 0x00, 0x00
        /*0020*/ 	.byte	0x00, 0x00, 0x00, 0x00


//--------------------- .nv.info._Z3fftPfS_       --------------------------
	.section	.nv.info._Z3fftPfS_,"",@"SHT_CUDA_INFO"
	.sectionflags	@""
	.align	4


	//----- nvinfo : EIATTR_CUDA_API_VERSION
	.align		4
        /*0000*/ 	.byte	0x04, 0x37
        /*0002*/ 	.short	(.L_7 - .L_6)
.L_6:
        /*0004*/ 	.word	0x00000082


	//----- nvinfo : EIATTR_KPARAM_INFO
	.align		4
.L_7:
        /*0008*/ 	.byte	0x04, 0x17
        /*000a*/ 	.short	(.L_9 - .L_8)
.L_8:
        /*000c*/ 	.word	0x00000000
        /*0010*/ 	.short	0x0001
        /*0012*/ 	.short	0x0008
        /*0014*/ 	.byte	0x00, 0xf5, 0x21, 0x00


	//----- nvinfo : EIATTR_KPARAM_INFO
	.align		4
.L_9:
        /*0018*/ 	.byte	0x04, 0x17
        /*001a*/ 	.short	(.L_11 - .L_10)
.L_10:
        /*001c*/ 	.word	0x00000000
        /*0020*/ 	.short	0x0000
        /*0022*/ 	.short	0x0000
        /*0024*/ 	.byte	0x00, 0xf5, 0x21, 0x00


	//----- nvinfo : EIATTR_SPARSE_MMA_MASK
	.align		4
.L_11:
        /*0028*/ 	.byte	0x03, 0x50
        /*002a*/ 	.short	0x0000


	//----- nvinfo : EIATTR_MAXREG_COUNT
	.align		4
        /*002c*/ 	.byte	0x03, 0x1b
        /*002e*/ 	.short	0x00ff


	//----- nvinfo : EIATTR_NUM_BARRIERS
	.align		4
        /*0030*/ 	.byte	0x02, 0x4c
        /*0032*/ 	.byte	0x01
	.zero		1


	//----- nvinfo : EIATTR_MERCURY_ISA_VERSION
	.align		4
        /*0034*/ 	.byte	0x03, 0x5f
        /*0036*/ 	.short	0x0101


	//----- nvinfo : EIATTR_VRC_CTA_INIT_COUNT
	.align		4
        /*0038*/ 	.byte	0x02, 0x4a
	.zero		1
	.zero		1


	//----- nvinfo : EIATTR_EXIT_INSTR_OFFSETS
	.align		4
        /*003c*/ 	.byte	0x04, 0x1c
        /*003e*/ 	.short	(.L_13 - .L_12)


	//   ....[0]....
.L_12:
        /*0040*/ 	.word	0x00000ec0


	//----- nvinfo : EIATTR_CBANK_PARAM_SIZE
	.align		4
.L_13:
        /*0044*/ 	.byte	0x03, 0x19
        /*0046*/ 	.short	0x0010


	//----- nvinfo : EIATTR_PARAM_CBANK
	.align		4
        /*0048*/ 	.byte	0x04, 0x0a
        /*004a*/ 	.short	(.L_15 - .L_14)
	.align		4
.L_14:
        /*004c*/ 	.word	index@(.nv.constant0._Z3fftPfS_)
        /*0050*/ 	.short	0x0380
        /*0052*/ 	.short	0x0010


	//----- nvinfo : EIATTR_SW_WAR
	.align		4
.L_15:
        /*0054*/ 	.byte	0x04, 0x36
        /*0056*/ 	.short	(.L_17 - .L_16)
.L_16:
        /*0058*/ 	.word	0x00000008
.L_17:


//--------------------- .nv.callgraph             --------------------------
	.section	.nv.callgraph,"",@"SHT_CUDA_CALLGRAPH"
	.align	4
	.sectionentsize	8
	.align		4
        /*0000*/ 	.word	0x00000000
	.align		4
        /*0004*/ 	.word	0xffffffff
	.align		4
        /*0008*/ 	.word	0x00000000
	.align		4
        /*000c*/ 	.word	0xfffffffe
	.align		4
        /*0010*/ 	.word	0x00000000
	.align		4
        /*0014*/ 	.word	0xfffffffd
	.align		4
        /*0018*/ 	.word	0x00000000
	.align		4
        /*001c*/ 	.word	0xfffffffc


//--------------------- .text._Z3fftPfS_          --------------------------
	.section	.text._Z3fftPfS_,"ax",@progbits
	.align	128
        .global         _Z3fftPfS_
        .type           _Z3fftPfS_,@function
        .size           _Z3fftPfS_,(.L_x_1 - _Z3fftPfS_)
        .other          _Z3fftPfS_,@"STO_CUDA_ENTRY STV_DEFAULT"
_Z3fftPfS_:
.text._Z3fftPfS_:
[----:B------:R-:W-:Y:S01]  /*0000*/  LDC R1, c[0x0][0x37c] ;  /* 0x0000df00ff017b82 */ /* 0x000fe20000000800 */
[----:B------:R-:W0:Y:S07]  /*0010*/  S2R R12, SR_TID.X ;  /* 0x00000000000c7919 */ /* 0x000e2e0000002100 */
[----:B------:R-:W0:Y:S01]  /*0020*/  LDC.64 R2, c[0x0][0x380] ;  /* 0x0000e000ff027b82 */ /* 0x000e220000000a00 */
[----:B------:R-:W1:Y:S07]  /*0030*/  LDCU.64 UR8, c[0x0][0x358] ;  /* 0x00006b00ff0877ac */ /* 0x000e6e0008000a00 */
[----:B------:R-:W2:Y:S08]  /*0040*/  LDC.64 R8, c[0x0][0x388] ;  /* 0x0000e200ff087b82 */ /* 0x000eb00000000a00 */
[----:B------:R-:W3:Y:S01]  /*0050*/  LDC R17, c[0x0][0x360] ;  /* 0x0000d800ff117b82 */ /* 0x000ee20000000800 */
[----:B0-----:R-:W-:-:S04]  /*0060*/  IMAD.WIDE.U32 R2, R12, 0x4, R2 ;  /* 0x000000040c027825 */ /* 0x001fc800078e0002 */
[----:B--2---:R-:W-:Y:S01]  /*0070*/  IMAD.WIDE.U32 R8, R12, 0x4, R8 ;  /* 0x000000040c087825 */ /* 0x004fe200078e0008 */
[----:B-1----:R-:W2:Y:S03]  /*0080*/  LDG.E R11, desc[UR8][R2.64] ;  /* 0x00000008020b7981 */ /* 0x002ea6000c1e1900 */
[----:B---3--:R-:W-:Y:S01]  /*0090*/  IMAD.WIDE R4, R17, 0x4, R2 ;  /* 0x0000000411047825 */ /* 0x008fe200078e0202 */
[----:B------:R0:W3:Y:S04]  /*00a0*/  LDG.E R7, desc[UR8][R8.64] ;  /* 0x0000000808077981 */ /* 0x0000e8000c1e1900 */
[----:B------:R-:W4:Y:S01]  /*00b0*/  LDG.E R13, desc[UR8][R4.64] ;  /* 0x00000008040d7981 */ /* 0x000f22000c1e1900 */
[----:B------:R-:W1:Y:S01]  /*00c0*/  S2UR UR6, SR_CgaCtaId ;  /* 0x00000000000679c3 */ /* 0x000e620000008800 */
[----:B------:R-:W-:-:S02]  /*00d0*/  UMOV UR4, 0x400 ;  /* 0x0000040000047882 */ /* 0x000fc40000000000 */
[----:B------:R-:W-:Y:S01]  /*00e0*/  UIADD3 UR5, UPT, UPT, UR4, 0x4000, URZ ;  /* 0x0000400004057890 */ /* 0x000fe2000fffe0ff */
[----:B------:R-:W-:Y:S01]  /*00f0*/  IMAD.SHL.U32 R6, R12, 0x4, RZ ;  /* 0x000000040c067824 */ /* 0x000fe200078e00ff */
[----:B-1----:R-:W-:Y:S02]  /*0100*/  ULEA UR7, UR6, UR4, 0x18 ;  /* 0x0000000406077291 */ /* 0x002fe4000f8ec0ff */
[----:B------:R-:W-:-:S04]  /*0110*/  ULEA UR5, UR6, UR5, 0x18 ;  /* 0x0000000506057291 */ /* 0x000fc8000f8ec0ff */
[----:B------:R-:W-:-:S04]  /*0120*/  VIADD R0, R6, UR7 ;  /* 0x0000000706007c36 */ /* 0x000fc80008000000 */
[----:B------:R-:W-:Y:S01]  /*0130*/  IMAD R0, R17, 0x4, R0 ;  /* 0x0000000411007824 */ /* 0x000fe200078e0200 */
[----:B------:R-:W-:-:S04]  /*0140*/  LOP3.LUT R15, R12, 0x3fe, RZ, 0xc0, !PT ;  /* 0x000003fe0c0f7812 */ /* 0x000fc800078ec0ff */
[----:B------:R-:W-:-:S04]  /*0150*/  LOP3.LUT R14, R15, 0x1, R12, 0xf8, !PT ;  /* 0x000000010f0e7812 */ /* 0x000fc800078ef80c */
[----:B0-----:R-:W-:Y:S01]  /*0160*/  LEA R9, R14, UR7, 0x2 ;  /* 0x000000070e097c11 */ /* 0x001fe2000f8e10ff */
[----:B------:R-:W-:Y:S01]  /*0170*/  UIADD3 UR4, UPT, UPT, UR4, 0x2000, URZ ;  /* 0x0000200004047890 */ /* 0x000fe2000fffe0ff */
[----:B------:R-:W-:-:S03]  /*0180*/  IMAD.SHL.U32 R10, R12, 0x8, RZ ;  /* 0x000000080c0a7824 */ /* 0x000fc600078e00ff */
[----:B------:R-:W-:Y:S02]  /*0190*/  ULEA UR4, UR6, UR4, 0x18 ;  /* 0x0000000406047291 */ /* 0x000fe4000f8ec0ff */
[----:B------:R-:W-:Y:S02]  /*01a0*/  LOP3.LUT R10, R10, 0x1ff0, RZ, 0xc0, !PT ;  /* 0x00001ff00a0a7812 */ /* 0x000fe400078ec0ff */
[----:B------:R-:W-:-:S03]  /*01b0*/  LOP3.LUT R8, R6, 0x4, RZ, 0xc0, !PT ;  /* 0x0000000406087812 */ /* 0x000fc600078ec0ff */
[----:B------:R-:W-:Y:S01]  /*01c0*/  VIADD R17, R10, UR4 ;  /* 0x000000040a117c36 */ /* 0x000fe20008000000 */
[----:B---3--:R0:W-:Y:S04]  /*01d0*/  STS [R6+UR5], R7 ;  /* 0x0000000706007988 */ /* 0x0081e80008000805 */
[----:B--2---:R1:W-:Y:S04]  /*01e0*/  STS [R6+UR7], R11 ;  /* 0x0000000b06007988 */ /* 0x0043e80008000807 */
[----:B----4-:R-:W-:Y:S01]  /*01f0*/  STS [R0], R13 ;  /* 0x0000000d00007388 */ /* 0x010fe20000000800 */
[----:B------:R-:W-:Y:S06]  /*0200*/  BAR.SYNC.DEFER_BLOCKING 0x0 ;  /* 0x0000000000007b1d */ /* 0x000fec0000010000 */
[----:B------:R-:W-:Y:S04]  /*0210*/  LDS R16, [R9] ;  /* 0x0000000009107984 */ /* 0x000fe80000000800 */
[----:B------:R-:W2:Y:S01]  /*0220*/  LDS R19, [R9+0x1000] ;  /* 0x0010000009137984 */ /* 0x000ea20000000800 */
[C---:B0-----:R-:W-:Y:S01]  /*0230*/  IMAD.IADD R7, R15.reuse, 0x1, R14 ;  /* 0x000000010f077824 */ /* 0x041fe200078e020e */
[----:B------:R-:W-:Y:S01]  /*0240*/  LOP3.LUT R15, R15, 0x1, R12, 0xf4, !PT ;  /* 0x000000010f0f7812 */ /* 0x000fe200078ef40c */
[----:B-1----:R-:W-:-:S03]  /*0250*/  IMAD.IADD R11, R17, 0x1, R8 ;  /* 0x00000001110b7824 */ /* 0x002fc600078e0208 */
[----:B------:R-:W-:Y:S02]  /*0260*/  LEA R7, R7, UR7, 0x2 ;  /* 0x0000000707077c11 */ /* 0x000fe4000f8e10ff */
[----:B------:R-:W-:Y:S01]  /*0270*/  LEA R17, R14, UR5, 0x2 ;  /* 0x000000050e117c11 */ /* 0x000fe2000f8e10ff */
[C-C-:B--2---:R-:W-:Y:S01]  /*0280*/  FADD R18, R16.reuse, -R19.reuse ;  /* 0x8000001310127221 */ /* 0x144fe20000000000 */
[----:B------:R-:W-:Y:S01]  /*0290*/  FADD R16, R16, R19 ;  /* 0x0000001310107221 */ /* 0x000fe20000000000 */
[----:B------:R-:W-:-:S03]  /*02a0*/  LEA R19, R15, UR5, 0x2 ;  /* 0x000000050f137c11 */ /* 0x000fc6000f8e10ff */
[----:B------:R-:W-:Y:S04]  /*02b0*/  STS [R11+0x8], R18 ;  /* 0x000008120b007388 */ /* 0x000fe80000000800 */
[----:B------:R-:W-:Y:S04]  /*02c0*/  STS [R11], R16 ;  /* 0x000000100b007388 */ /* 0x000fe80000000800 */
[----:B------:R-:W-:Y:S04]  /*02d0*/  STS [R7], R16 ;  /* 0x0000001007007388 */ /* 0x000fe80000000800 */
[----:B------:R-:W0:Y:S04]  /*02e0*/  LDS.64 R14, [R10+UR4+0x8] ;  /* 0x000008040a0e7984 */ /* 0x000e280008000a00 */
[----:B------:R-:W1:Y:S04]  /*02f0*/  LDS R20, [R19] ;  /* 0x0000000013147984 */ /* 0x000e680000000800 */
[----:B------:R-:W2:Y:S01]  /*0300*/  LDS R17, [R17] ;  /* 0x0000000011117984 */ /* 0x000ea20000000800 */
[----:B------:R-:W-:-:S04]  /*0310*/  LOP3.LUT R13, R12, 0x1, RZ, 0xc0, !PT ;  /* 0x000000010c0d7812 */ /* 0x000fc800078ec0ff */
[----:B------:R-:W-:-:S04]  /*0320*/  ISETP.NE.U32.AND P0, PT, R13, 0x1, PT ;  /* 0x000000010d00780c */ /* 0x000fc80003f05070 */
[----:B0-----:R-:W-:Y:S01]  /*0330*/  FSEL R14, -R14, R14, !P0 ;  /* 0x0000000e0e0e7208 */ /* 0x001fe20004000100 */
[----:B-1----:R-:W-:-:S04]  /*0340*/  FMUL R15, R20, R15 ;  /* 0x0000000f140f7220 */ /* 0x002fc80000400000 */
[----:B--2---:R-:W-:-:S05]  /*0350*/  FFMA R14, R14, R17, R15 ;  /* 0x000000110e0e7223 */ /* 0x004fca000000000f */
[----:B------:R-:W-:Y:S01]  /*0360*/  STS [R7+0x8], R14 ;  /* 0x0000080e07007388 */ /* 0x000fe20000000800 */
[----:B------:R-:W-:Y:S06]  /*0370*/  BAR.SYNC.DEFER_BLOCKING 0x0 ;  /* 0x0000000000007b1d */ /* 0x000fec0000010000 */
[----:B------:R-:W-:Y:S04]  /*0380*/  LDS R13, [R9] ;  /* 0x00000000090d7984 */ /* 0x000fe80000000800 */
[----:B------:R-:W0:Y:S01]  /*0390*/  LDS R16, [R9+0x1000] ;  /* 0x0010000009107984 */ /* 0x000e220000000800 */
[----:B------:R-:W-:-:S04]  /*03a0*/  LOP3.LUT R15, R12, 0x3fc, RZ, 0xc0, !PT ;  /* 0x000003fc0c0f7812 */ /* 0x000fc800078ec0ff */
[C-C-:B------:R-:W-:Y:S02]  /*03b0*/  LOP3.LUT R17, R15.reuse, 0x1, R12.reuse, 0xf4, !PT ;  /* 0x000000010f117812 */ /* 0x140fe400078ef40c */
[----:B------:R-:W-:Y:S02]  /*03c0*/  LOP3.LUT R15, R15, 0x1, R12, 0xf8, !PT ;  /* 0x000000010f0f7812 */ /* 0x000fe400078ef80c */
[----:B------:R-:W-:Y:S01]  /*03d0*/  LEA R17, R17, UR5, 0x2 ;  /* 0x0000000511117c11 */ /* 0x000fe2000f8e10ff */
[C-C-:B0-----:R-:W-:Y:S01]  /*03e0*/  FADD R18, R13.reuse, -R16.reuse ;  /* 0x800000100d127221 */ /* 0x141fe20000000000 */
        /* <DEDUP_REMOVED lines=18> */
[----:B------:R-:W-:Y:S02]  /*0510*/  LEA R17, R17, UR5, 0x2 ;  /* 0x0000000511117c11 */ /* 0x000fe4000f8e10ff */
[----:B------:R-:W-:Y:S01]  /*0520*/  LEA R19, R19, UR5, 0x2 ;  /* 0x0000000513137c11 */ /* 0x000fe2000f8e10ff */
[C-C-:B0-----:R-:W-:Y:S01]  /*0530*/  FADD R16, R15.reuse, -R18.reuse ;  /* 0x800000120f107221 */ /* 0x141fe20000000000 */
[----:B------:R-:W-:-:S04]  /*0540*/  FADD R18, R15, R18 ;  /* 0x000000120f127221 */ /* 0x000fc80000000000 */
        /* <DEDUP_REMOVED lines=133> */
[----:B------:R-:W-:Y:S01]  /*0da0*/  LOP3.LUT R15, R6, 0x4, RZ, 0xc, !PT ;  /* 0x00000004060f7812 */ /* 0x000fe200078e0cff */
[C-C-:B0-----:R-:W-:Y:S01]  /*0db0*/  FADD R16, R13.reuse, -R14.reuse ;  /* 0x8000000e0d107221 */ /* 0x141fe20000000000 */
[----:B------:R-:W-:-:S04]  /*0dc0*/  FADD R14, R13, R14 ;  /* 0x0000000e0d0e7221 */ /* 0x000fc80000000000 */
[----:B------:R-:W-:Y:S04]  /*0dd0*/  STS [R11+0x8], R16 ;  /* 0x000008100b007388 */ /* 0x000fe80000000800 */
[----:B------:R-:W-:Y:S04]  /*0de0*/  STS [R11], R14 ;  /* 0x0000000e0b007388 */ /* 0x000fe80000000800 */
[----:B------:R-:W-:Y:S04]  /*0df0*/  STS [R7], R14 ;  /* 0x0000000e07007388 */ /* 0x000fe80000000800 */
[----:B------:R-:W0:Y:S04]  /*0e00*/  LDS.64 R18, [R10+UR4+0x8] ;  /* 0x000008040a127984 */ /* 0x000e280008000a00 */
[----:B------:R-:W1:Y:S04]  /*0e10*/  LDS R12, [R15+UR5] ;  /* 0x000000050f0c7984 */ /* 0x000e680008000800 */
[----:B------:R-:W2:Y:S01]  /*0e20*/  LDS R13, [R8+UR5] ;  /* 0x00000005080d7984 */ /* 0x000ea20008000800 */
[----:B0-----:R-:W-:Y:S01]  /*0e30*/  FSEL R18, -R18, R18, !P0 ;  /* 0x0000001212127208 */ /* 0x001fe20004000100 */
[----:B-1----:R-:W-:-:S04]  /*0e40*/  FMUL R19, R12, R19 ;  /* 0x000000130c137220 */ /* 0x002fc80000400000 */
[----:B--2---:R-:W-:-:S05]  /*0e50*/  FFMA R18, R18, R13, R19 ;  /* 0x0000000d12127223 */ /* 0x004fca0000000013 */
[----:B------:R-:W-:Y:S01]  /*0e60*/  STS [R7+0x8], R18 ;  /* 0x0000081207007388 */ /* 0x000fe20000000800 */
[----:B------:R-:W-:Y:S06]  /*0e70*/  BAR.SYNC.DEFER_BLOCKING 0x0 ;  /* 0x0000000000007b1d */ /* 0x000fec0000010000 */
[----:B------:R-:W0:Y:S04]  /*0e80*/  LDS R9, [R6+UR7] ;  /* 0x0000000706097984 */ /* 0x000e280008000800 */
[----:B------:R-:W1:Y:S04]  /*0e90*/  LDS R11, [R0] ;  /* 0x00000000000b7984 */ /* 0x000e680000000800 */
[----:B0-----:R-:W-:Y:S04]  /*0ea0*/  STG.E desc[UR8][R2.64], R9 ;  /* 0x0000000902007986 */ /* 0x001fe8000c101908 */
[----:B-1----:R-:W-:Y:S01]  /*0eb0*/  STG.E desc[UR8][R4.64], R11 ;  /* 0x0000000b04007986 */ /* 0x002fe2000c101908 */
[----:B------:R-:W-:Y:S05]  /*0ec0*/  EXIT ;  /* 0x000000000000794d */ /* 0x000fea0003800000 */
.L_x_0:
[----:B------:R-:W-:-:S00]  /*0ed0*/  BRA `(.L_x_0) ;  /* 0xfffffffc00fc7947 */ /* 0x000fc0000383ffff */
[----:B------:R-:W-:-:S00]  /*0ee0*/  NOP ;  /* 0x0000000000007918 */ /* 0x000fc00000000000 */
        /* <DEDUP_REMOVED lines=9> */
.L_x_1:


//--------------------- .nv.shared._Z3fftPfS_     --------------------------
	.section	.nv.shared._Z3fftPfS_,"aw",@nobits
	.sectionflags	@""
	.align	4
.nv.shared._Z3fftPfS_:
	.zero		21504


//--------------------- .nv.shared.reserved.0     --------------------------
	.section	.nv.shared.reserved.0,"aw",@nobits
	.weak		__nv_reservedSMEM_offset_0_alias
	.size		__nv_reservedSMEM_offset_0_alias, 0, 64
	.other		__nv_reservedSMEM_offset_0_alias,@"STO_CUDA_RESERVED_SHARED STV_DEFAULT"
__nv_reservedSMEM_offset_0_alias:
	.zero		0
	.zero		64


//--------------------- .nv.constant0._Z3fftPfS_  --------------------------
	.section	.nv.constant0._Z3fftPfS_,"a",@progbits
	.sectionflags	@""
	.align	4
.nv.constant0._Z3fftPfS_:
	.zero		912


//--------------------- SYMBOLS --------------------------

	.type		.nv.reservedSmem.offset0,@object
	.size		.nv.reservedSmem.offset0,0x4
	.type		.nv.reservedSmem.cap,@object
	.size		.nv.reservedSmem.cap,0x4
